	.headerflags	@"EF_CUDA_TEXMODE_UNIFIED EF_CUDA_64BIT_ADDRESS EF_CUDA_ACCELERATORS EF_CUDA_SM90 EF_CUDA_VIRTUAL_SM(EF_CUDA_SM90)"
	.elftype	@"ET_EXEC"


//--------------------- .nv.info                  --------------------------
	.section	.nv.info,"",@"SHT_CUDA_INFO"
	.align	4


	//----- nvinfo : EIATTR_REGCOUNT
	.align		4
        /*0000*/ 	.byte	0x04, 0x2f
        /*0002*/ 	.short	(.L_2 - .L_1)
	.align		4
.L_1:
        /*0004*/ 	.word	index@(triton_poi_fused__unsafe_index_elu_34)
        /*0008*/ 	.word	0x00000011


	//----- nvinfo : EIATTR_MIN_STACK_SIZE
	.align		4
.L_2:
        /*000c*/ 	.byte	0x04, 0x12
        /*000e*/ 	.short	(.L_4 - .L_3)
	.align		4
.L_3:
        /*0010*/ 	.word	index@(triton_poi_fused__unsafe_index_elu_34)
        /*0014*/ 	.word	0x00000000


	//----- nvinfo : EIATTR_FRAME_SIZE
	.align		4
.L_4:
        /*0018*/ 	.byte	0x04, 0x11
        /*001a*/ 	.short	(.L_6 - .L_5)
	.align		4
.L_5:
        /*001c*/ 	.word	index@(triton_poi_fused__unsafe_index_elu_34)
        /*0020*/ 	.word	0x00000000


	//----- nvinfo : EIATTR_MIN_STACK_SIZE
	.align		4
.L_6:
        /*0024*/ 	.byte	0x04, 0x12
        /*0026*/ 	.short	(.L_8 - .L_7)
	.align		4
.L_7:
        /*0028*/ 	.word	index@(triton_poi_fused__unsafe_index_elu_34)
        /*002c*/ 	.word	0x00000000
.L_8:


//--------------------- .nv.info.triton_poi_fused__unsafe_index_elu_34 --------------------------
	.section	.nv.info.triton_poi_fused__unsafe_index_elu_34,"",@"SHT_CUDA_INFO"
	.sectionflags	@""
	.align	4


	//----- nvinfo : EIATTR_CUDA_API_VERSION
	.align		4
        /*0000*/ 	.byte	0x04, 0x37
        /*0002*/ 	.short	(.L_10 - .L_9)
.L_9:
        /*0004*/ 	.word	0x0000007c


	//----- nvinfo : EIATTR_KPARAM_INFO
	.align		4
.L_10:
        /*0008*/ 	.byte	0x04, 0x17
        /*000a*/ 	.short	(.L_12 - .L_11)
.L_11:
        /*000c*/ 	.word	0x00000000
        /*0010*/ 	.short	0x0003
        /*0012*/ 	.short	0x0018
        /*0014*/ 	.byte	0x00, 0xf0, 0x11, 0x00


	//----- nvinfo : EIATTR_KPARAM_INFO
	.align		4
.L_12:
        /*0018*/ 	.byte	0x04, 0x17
        /*001a*/ 	.short	(.L_14 - .L_13)
.L_13:
        /*001c*/ 	.word	0x00000000
        /*0020*/ 	.short	0x0002
        /*0022*/ 	.short	0x0010
        /*0024*/ 	.byte	0x00, 0xf4, 0x21, 0x00


	//----- nvinfo : EIATTR_KPARAM_INFO
	.align		4
.L_14:
        /*0028*/ 	.byte	0x04, 0x17
        /*002a*/ 	.short	(.L_16 - .L_15)
.L_15:
        /*002c*/ 	.word	0x00000000
        /*0030*/ 	.short	0x0001
        /*0032*/ 	.short	0x0008
        /*0034*/ 	.byte	0x00, 0xf4, 0x21, 0x00


	//----- nvinfo : EIATTR_KPARAM_INFO
	.align		4
.L_16:
        /*0038*/ 	.byte	0x04, 0x17
        /*003a*/ 	.short	(.L_18 - .L_17)
.L_17:
        /*003c*/ 	.word	0x00000000
        /*0040*/ 	.short	0x0000
        /*0042*/ 	.short	0x0000
        /*0044*/ 	.byte	0x00, 0xf4, 0x21, 0x00


	//----- nvinfo : EIATTR_SPARSE_MMA_MASK
	.align		4
.L_18:
        /*0048*/ 	.byte	0x03, 0x50
        /*004a*/ 	.short	0x0000


	//----- nvinfo : EIATTR_MAXREG_COUNT
	.align		4
        /*004c*/ 	.byte	0x03, 0x1b
        /*004e*/ 	.short	0x00ff


	//----- nvinfo : EIATTR_EXIT_INSTR_OFFSETS
	.align		4
        /*0050*/ 	.byte	0x04, 0x1c
        /*0052*/ 	.short	(.L_20 - .L_19)


	//   ....[0]....
.L_19:
        /*0054*/ 	.word	0x000006a0


	//----- nvinfo : EIATTR_REQNTID
	.align		4
.L_20:
        /*0058*/ 	.byte	0x04, 0x10
        /*005a*/ 	.short	(.L_22 - .L_21)
.L_21:
        /*005c*/ 	.word	0x00000100
        /*0060*/ 	.word	0x00000001
        /*0064*/ 	.word	0x00000001


	//----- nvinfo : EIATTR_CBANK_PARAM_SIZE
	.align		4
.L_22:
        /*0068*/ 	.byte	0x03, 0x19
        /*006a*/ 	.short	0x001c


	//----- nvinfo : EIATTR_PARAM_CBANK
	.align		4
        /*006c*/ 	.byte	0x04, 0x0a
        /*006e*/ 	.short	(.L_24 - .L_23)
	.align		4
.L_23:
        /*0070*/ 	.word	index@(.nv.constant0.triton_poi_fused__unsafe_index_elu_34)
        /*0074*/ 	.short	0x0210
        /*0076*/ 	.short	0x001c


	//----- nvinfo : EIATTR_SW_WAR
	.align		4
.L_24:
        /*0078*/ 	.byte	0x04, 0x36
        /*007a*/ 	.short	(.L_26 - .L_25)
.L_25:
        /*007c*/ 	.word	0x00000008
.L_26:


//--------------------- .nv.callgraph             --------------------------
	.section	.nv.callgraph,"",@"SHT_CUDA_CALLGRAPH"
	.align	4
	.sectionentsize	8
	.align		4
        /*0000*/ 	.word	0x00000000
	.align		4
        /*0004*/ 	.word	0xffffffff
	.align		4
        /*0008*/ 	.word	0x00000000
	.align		4
        /*000c*/ 	.word	0xfffffffe
	.align		4
        /*0010*/ 	.word	0x00000000
	.align		4
        /*0014*/ 	.word	0xfffffffd
	.align		4
        /*0018*/ 	.word	0x00000000
	.align		4
        /*001c*/ 	.word	0xfffffffc


//--------------------- .nv.constant4             --------------------------
	.section	.nv.constant4,"a",@progbits
	.align	8
	.align		8
.nv.constant4:
        /*0000*/ 	.dword	_$_str


//--------------------- .text.triton_poi_fused__unsafe_index_elu_34 --------------------------
	.section	.text.triton_poi_fused__unsafe_index_elu_34,"ax",@progbits
	.align	128
        .global         triton_poi_fused__unsafe_index_elu_34
        .type           triton_poi_fused__unsafe_index_elu_34,@function
        .size           triton_poi_fused__unsafe_index_elu_34,(.L_x_1 - triton_poi_fused__unsafe_index_elu_34)
        .other          triton_poi_fused__unsafe_index_elu_34,@"STO_CUDA_ENTRY STV_DEFAULT"
triton_poi_fused__unsafe_index_elu_34:
.text.triton_poi_fused__unsafe_index_elu_34:
[----:B------:R-:W-:Y:S01]  /*0000*/  LDC R1, c[0x0][0x28] ;  /* 0x00000a00ff017b82 */ /* 0x000fe20000000800 */
[----:B------:R-:W1:Y:S07]  /*0010*/  S2R R0, SR_TID.X ;  /* 0x0000000000007919 */ /* 0x000e6e0000002100 */
[----:B------:R-:W2:Y:S01]  /*0020*/  LDC.64 R4, c[0x0][0x210] ;  /* 0x00008400ff047b82 */ /* 0x000ea20000000a00 */
[----:B------:R-:W-:Y:S01]  /*0030*/  ULDC.64 UR4, c[0x0][0x208] ;  /* 0x0000820000047ab9 */ /* 0x000fe20000000a00 */
[----:B------:R-:W-:Y:S01]  /*0040*/  ULDC.64 UR6, c[0x0][0x218] ;  /* 0x0000860000067ab9 */ /* 0x000fe20000000a00 */
[----:B------:R-:W3:Y:S01]  /*0050*/  S2R R11, SR_CTAID.X ;  /* 0x00000000000b7919 */ /* 0x000ee20000002500 */
[----:B-1----:R-:W-:-:S05]  /*0060*/  IMAD.SHL.U32 R0, R0, 0x2, RZ ;  /* 0x0000000200007824 */ /* 0x002fca00078e00ff */
[----:B------:R-:W-:-:S05]  /*0070*/  LOP3.LUT R0, R0, 0x1fe, RZ, 0xc0, !PT ;  /* 0x000001fe00007812 */ /* 0x000fca00078ec0ff */
[----:B---3--:R-:W-:-:S05]  /*0080*/  IMAD R0, R11, 0x200, R0 ;  /* 0x000002000b007824 */ /* 0x008fca00078e0200 */
[----:B------:R-:W-:-:S04]  /*0090*/  SHF.R.S32.HI R3, RZ, 0x1f, R0 ;  /* 0x0000001fff037819 */ /* 0x000fc80000011400 */
[----:B------:R-:W-:-:S04]  /*00a0*/  LEA.HI R3, R3, R0, RZ, 0x6 ;  /* 0x0000000003037211 */ /* 0x000fc800078f30ff */
[----:B------:R-:W-:Y:S02]  /*00b0*/  SHF.R.S32.HI R2, RZ, 0x6, R3 ;  /* 0x00000006ff027819 */ /* 0x000fe40000011403 */
[----:B------:R-:W-:Y:S02]  /*00c0*/  LOP3.LUT R9, R3, 0xffffffc0, RZ, 0xc0, !PT ;  /* 0xffffffc003097812 */ /* 0x000fe400078ec0ff */
[----:B------:R-:W-:-:S03]  /*00d0*/  LEA.HI R6, R2, R2, RZ, 0x6 ;  /* 0x0000000202067211 */ /* 0x000fc600078f30ff */
[----:B------:R-:W-:Y:S01]  /*00e0*/  IMAD.IADD R9, R0, 0x1, -R9 ;  /* 0x0000000100097824 */ /* 0x000fe200078e0a09 */
[----:B------:R-:W-:-:S05]  /*00f0*/  LOP3.LUT R7, R6, 0xffffffc0, RZ, 0xc0, !PT ;  /* 0xffffffc006077812 */ /* 0x000fca00078ec0ff */
[----:B------:R-:W-:-:S04]  /*0100*/  IMAD.IADD R7, R2, 0x1, -R7 ;  /* 0x0000000102077824 */ /* 0x000fc800078e0a07 */
[----:B--2---:R-:W-:-:S06]  /*0110*/  IMAD.WIDE R2, R7, 0x8, R4 ;  /* 0x0000000807027825 */ /* 0x004fcc00078e0204 */
[----:B------:R-:W2:Y:S01]  /*0120*/  LDG.E.EL.64 R2, desc[UR4][R2.64] ;  /* 0x0000000402027981 */ /* 0x000ea2000c2e1b00 */
[----:B------:R-:W-:-:S06]  /*0130*/  IMAD.WIDE R4, R9, 0x8, R4 ;  /* 0x0000000809047825 */ /* 0x000fcc00078e0204 */
[----:B------:R-:W3:Y:S01]  /*0140*/  LDG.E.EL.128 R4, desc[UR4][R4.64] ;  /* 0x0000000404047981 */ /* 0x000ee2000c2e1d00 */
[----:B------:R-:W-:Y:S02]  /*0150*/  SHF.R.S32.HI R10, RZ, 0x16, R11 ;  /* 0x00000016ff0a7819 */ /* 0x000fe4000001140b */
[----:B--2---:R-:W-:-:S04]  /*0160*/  SHF.R.U32.HI R9, RZ, 0x1a, R3 ;  /* 0x0000001aff097819 */ /* 0x004fc80000011603 */
[----:B------:R-:W-:Y:S02]  /*0170*/  LOP3.LUT R9, R9, 0x20, RZ, 0xc0, !PT ;  /* 0x0000002009097812 */ /* 0x000fe400078ec0ff */
[----:B---3--:R-:W-:Y:S02]  /*0180*/  LEA R12, P1, R4, UR6, 0x2 ;  /* 0x00000006040c7c11 */ /* 0x008fe4000f8210ff */
[----:B------:R-:W-:Y:S02]  /*0190*/  IADD3 R8, P0, R2, R9, RZ ;  /* 0x0000000902087210 */ /* 0x000fe40007f1e0ff */
[----:B------:R-:W-:Y:S02]  /*01a0*/  SHF.R.U32.HI R9, RZ, 0x18, R5 ;  /* 0x00000018ff097819 */ /* 0x000fe40000011605 */
[----:B------:R-:W-:Y:S01]  /*01b0*/  SHF.R.U32.HI R2, RZ, 0x18, R7 ;  /* 0x00000018ff027819 */ /* 0x000fe20000011607 */
[----:B------:R-:W-:Y:S01]  /*01c0*/  IMAD.X R13, RZ, RZ, R3, P0 ;  /* 0x000000ffff0d7224 */ /* 0x000fe200000e0603 */
[----:B------:R-:W-:-:S02]  /*01d0*/  SGXT R3, R10, 0x1 ;  /* 0x000000010a03781a */ /* 0x000fc40000000200 */
[----:B------:R-:W-:Y:S02]  /*01e0*/  LEA.HI.X R11, R4, UR7, R5, 0x2, P1 ;  /* 0x00000007040b7c11 */ /* 0x000fe400088f1405 */
[C---:B------:R-:W-:Y:S01]  /*01f0*/  SHF.L.U64.HI R10, R8.reuse, 0x7, R13 ;  /* 0x00000007080a7819 */ /* 0x040fe2000001020d */
[----:B------:R-:W-:Y:S01]  /*0200*/  IMAD.SHL.U32 R8, R8, 0x80, RZ ;  /* 0x0000008008087824 */ /* 0x000fe200078e00ff */
[----:B------:R-:W-:Y:S02]  /*0210*/  LOP3.LUT R9, R9, 0x80, RZ, 0xc0, !PT ;  /* 0x0000008009097812 */ /* 0x000fe400078ec0ff */
[----:B------:R-:W-:Y:S02]  /*0220*/  LEA.HI R3, R3, R0, RZ, 0xc ;  /* 0x0000000003037211 */ /* 0x000fe400078f60ff */
[----:B------:R-:W-:Y:S02]  /*0230*/  LEA R5, P2, R6, UR6, 0x2 ;  /* 0x0000000606057c11 */ /* 0x000fe4000f8410ff */
[----:B------:R-:W-:-:S02]  /*0240*/  LOP3.LUT R2, R2, 0x80, RZ, 0xc0, !PT ;  /* 0x0000008002027812 */ /* 0x000fc400078ec0ff */
[----:B------:R-:W-:Y:S02]  /*0250*/  IADD3 R4, P0, P1, R8, R12, R9 ;  /* 0x0000000c08047210 */ /* 0x000fe4000791e009 */
[----:B------:R-:W-:Y:S02]  /*0260*/  SHF.R.S32.HI R3, RZ, 0xc, R3 ;  /* 0x0000000cff037819 */ /* 0x000fe40000011403 */
[----:B------:R-:W-:Y:S02]  /*0270*/  LEA.HI.X R7, R6, UR7, R7, 0x2, P2 ;  /* 0x0000000706077c11 */ /* 0x000fe400090f1407 */
[----:B------:R-:W-:Y:S01]  /*0280*/  IADD3 R6, P2, P3, R8, R5, R2 ;  /* 0x0000000508067210 */ /* 0x000fe20007b5e002 */
[----:B------:R-:W-:Y:S01]  /*0290*/  IMAD.SHL.U32 R3, R3, 0x400, RZ ;  /* 0x0000040003037824 */ /* 0x000fe200078e00ff */
[C---:B------:R-:W-:Y:S02]  /*02a0*/  IADD3.X R5, R10.reuse, R11, RZ, P0, P1 ;  /* 0x0000000b0a057210 */ /* 0x040fe400007e24ff */
[----:B------:R-:W-:Y:S01]  /*02b0*/  IADD3.X R7, R10, R7, RZ, P2, P3 ;  /* 0x000000070a077210 */ /* 0x000fe200017e64ff */
[----:B------:R-:W-:-:S04]  /*02c0*/  IMAD.WIDE R4, R3, 0x4, R4 ;  /* 0x0000000403047825 */ /* 0x000fc800078e0204 */
[----:B------:R-:W-:Y:S01]  /*02d0*/  IMAD.WIDE R6, R3, 0x4, R6 ;  /* 0x0000000403067825 */ /* 0x000fe200078e0206 */
[----:B------:R-:W2:Y:S04]  /*02e0*/  LDG.E.EL R2, desc[UR4][R4.64] ;  /* 0x0000000404027981 */ /* 0x000ea8000c2e1900 */
[----:B------:R-:W3:Y:S01]  /*02f0*/  LDG.E.EL R3, desc[UR4][R6.64] ;  /* 0x0000000406037981 */ /* 0x000ee2000c2e1900 */
[C---:B--2---:R-:W-:Y:S01]  /*0300*/  FMUL R8, R2.reuse, 1.4426950216293334961 ;  /* 0x3fb8aa3b02087820 */ /* 0x044fe20000400000 */
[----:B------:R-:W-:Y:S01]  /*0310*/  FADD.FTZ R9, |R2|, -RZ ;  /* 0x800000ff02097221 */ /* 0x000fe20000010200 */
[C---:B---3--:R-:W-:Y:S01]  /*0320*/  FMUL R10, R3.reuse, 1.4426950216293334961 ;  /* 0x3fb8aa3b030a7820 */ /* 0x048fe20000400000 */
[----:B------:R-:W-:-:S03]  /*0330*/  FADD.FTZ R11, |R3|, -RZ ;  /* 0x800000ff030b7221 */ /* 0x000fc60000010200 */
[----:B------:R-:W1:Y:S01]  /*0340*/  FRND R8, R8 ;  /* 0x0000000800087307 */ /* 0x000e620000201000 */
[----:B------:R-:W-:Y:S02]  /*0350*/  FSETP.GEU.AND P0, PT, R9, 0.40999999642372131348, PT ;  /* 0x3ed1eb850900780b */ /* 0x000fe40003f0e000 */
[----:B------:R-:W-:-:S05]  /*0360*/  FSETP.GEU.AND P1, PT, R11, 0.40999999642372131348, PT ;  /* 0x3ed1eb850b00780b */ /* 0x000fca0003f2e000 */
[----:B------:R-:W2:Y:S01]  /*0370*/  FRND R10, R10 ;  /* 0x0000000a000a7307 */ /* 0x000ea20000201000 */
[----:B-1----:R-:W-:Y:S01]  /*0380*/  FSEL R9, R8, RZ, P0 ;  /* 0x000000ff08097208 */ /* 0x002fe20000000000 */
[----:B------:R-:W-:Y:S01]  /*0390*/  IMAD.MOV.U32 R8, RZ, RZ, 0x3ab5ebe6 ;  /* 0x3ab5ebe6ff087424 */ /* 0x000fe200078e00ff */
[----:B------:R-:W-:Y:S02]  /*03a0*/  FSETP.NEU.AND P0, PT, R3, RZ, PT ;  /* 0x000000ff0300720b */ /* 0x000fe40003f0d000 */
[C---:B------:R-:W-:Y:S01]  /*03b0*/  FSETP.NEU.AND P4, PT, R9.reuse, 128, PT ;  /* 0x430000000900780b */ /* 0x040fe20003f8d000 */
[----:B------:R-:W-:Y:S01]  /*03c0*/  FFMA.FTZ R6, -R9, 0.693145751953125, R2 ;  /* 0x3f31720009067823 */ /* 0x000fe20000010102 */
[----:B--2---:R-:W-:-:S03]  /*03d0*/  FSEL R12, R10, RZ, P1 ;  /* 0x000000ff0a0c7208 */ /* 0x004fc60000800000 */
[C---:B------:R-:W-:Y:S01]  /*03e0*/  FFMA.FTZ R6, -R9.reuse, 1.428606765330187045e-06, R6 ;  /* 0x35bfbe8e09067823 */ /* 0x040fe20000010106 */
[----:B------:R-:W-:Y:S02]  /*03f0*/  FSEL R4, R9, 127, P4 ;  /* 0x42fe000009047808 */ /* 0x000fe40002000000 */
[C---:B------:R-:W-:Y:S01]  /*0400*/  FSETP.NEU.AND P2, PT, R12.reuse, 128, PT ;  /* 0x430000000c00780b */ /* 0x040fe20003f4d000 */
[----:B------:R-:W-:Y:S01]  /*0410*/  FFMA.FTZ R5, -R12, 0.693145751953125, R3 ;  /* 0x3f3172000c057823 */ /* 0x000fe20000010103 */
[-C--:B------:R-:W-:Y:S01]  /*0420*/  FFMA.FTZ R7, R6, R8.reuse, 0.0083824126049876213074 ;  /* 0x3c09566306077423 */ /* 0x080fe20000010008 */
[----:B------:R-:W-:Y:S02]  /*0430*/  FSETP.NEU.AND P1, PT, R2, RZ, PT ;  /* 0x000000ff0200720b */ /* 0x000fe40003f2d000 */
[C---:B------:R-:W-:Y:S01]  /*0440*/  FFMA.FTZ R9, -R12.reuse, 1.428606765330187045e-06, R5 ;  /* 0x35bfbe8e0c097823 */ /* 0x040fe20000010105 */
[----:B------:R-:W-:Y:S01]  /*0450*/  FSEL R12, R12, 127, P2 ;  /* 0x42fe00000c0c7808 */ /* 0x000fe20001000000 */
[----:B------:R-:W-:Y:S01]  /*0460*/  FFMA.FTZ R7, R6, R7, 0.041667830199003219604 ;  /* 0x3d2aabe306077423 */ /* 0x000fe20000010007 */
[----:B------:R-:W1:Y:S01]  /*0470*/  MUFU.EX2 R5, R4 ;  /* 0x0000000400057308 */ /* 0x000e620000000800 */
[----:B------:R-:W-:Y:S01]  /*0480*/  FFMA.FTZ R8, R9, R8, 0.0083824126049876213074 ;  /* 0x3c09566309087423 */ /* 0x000fe20000010008 */
[----:B------:R-:W-:Y:S01]  /*0490*/  FSETP.GT.AND P3, PT, R12, 128, PT ;  /* 0x430000000c00780b */ /* 0x000fe20003f64000 */
[----:B------:R-:W-:-:S02]  /*04a0*/  FFMA.FTZ R7, R6, R7, 0.16666397452354431152 ;  /* 0x3e2aa9f606077423 */ /* 0x000fc40000010007 */
[C---:B------:R-:W-:Y:S02]  /*04b0*/  FFMA.FTZ R10, R9.reuse, R8, 0.041667830199003219604 ;  /* 0x3d2aabe3090a7423 */ /* 0x040fe40000010008 */
[C---:B------:R-:W-:Y:S01]  /*04c0*/  FFMA.FTZ R7, R6.reuse, R7, 0.49999994039535522461 ;  /* 0x3efffffe06077423 */ /* 0x040fe20000010007 */
[----:B------:R-:W2:Y:S01]  /*04d0*/  MUFU.EX2 R8, R12 ;  /* 0x0000000c00087308 */ /* 0x000ea20000000800 */
[C---:B------:R-:W-:Y:S02]  /*04e0*/  FFMA.FTZ R10, R9.reuse, R10, 0.16666397452354431152 ;  /* 0x3e2aa9f6090a7423 */ /* 0x040fe4000001000a */
[----:B------:R-:W-:Y:S02]  /*04f0*/  FMUL R7, R6, R7 ;  /* 0x0000000706077220 */ /* 0x000fe40000400000 */
[----:B------:R-:W-:-:S04]  /*0500*/  FFMA.FTZ R10, R9, R10, 0.49999994039535522461 ;  /* 0x3efffffe090a7423 */ /* 0x000fc8000001000a */
[C---:B------:R-:W-:Y:S01]  /*0510*/  FMUL R14, R9.reuse, R10 ;  /* 0x0000000a090e7220 */ /* 0x040fe20000400000 */
[----:B------:R-:W-:Y:S02]  /*0520*/  FFMA.FTZ R10, R6, R7, R6 ;  /* 0x00000007060a7223 */ /* 0x000fe40000010006 */
[----:B------:R-:W3:Y:S01]  /*0530*/  LDC.64 R6, c[0x0][0x220] ;  /* 0x00008800ff067b82 */ /* 0x000ee20000000a00 */
[----:B------:R-:W-:Y:S01]  /*0540*/  FFMA.FTZ R9, R9, R14, R9 ;  /* 0x0000000e09097223 */ /* 0x000fe20000010009 */
[----:B-1----:R-:W-:Y:S01]  /*0550*/  FADD R14, R5, -1 ;  /* 0xbf800000050e7421 */ /* 0x002fe20000000000 */
[----:B--2---:R-:W-:-:S03]  /*0560*/  FADD R11, R8, -1 ;  /* 0xbf800000080b7421 */ /* 0x004fc60000000000 */
[----:B------:R-:W-:Y:S01]  /*0570*/  FFMA.FTZ R5, R5, R10, R14 ;  /* 0x0000000a05057223 */ /* 0x000fe2000001000e */
[----:B------:R-:W-:Y:S01]  /*0580*/  FFMA.FTZ R8, R8, R9, R11 ;  /* 0x0000000908087223 */ /* 0x000fe2000001000b */
[----:B------:R-:W-:Y:S02]  /*0590*/  FADD R9, R2, R2 ;  /* 0x0000000202097221 */ /* 0x000fe40000000000 */
[----:B------:R-:W-:Y:S01]  /*05a0*/  @!P4 FADD R5, R5, R5 ;  /* 0x000000050505c221 */ /* 0x000fe20000000000 */
[----:B------:R-:W-:Y:S01]  /*05b0*/  @!P2 FADD R8, R8, R8 ;  /* 0x000000080808a221 */ /* 0x000fe20000000000 */
[----:B------:R-:W-:Y:S02]  /*05c0*/  FSETP.GT.AND P4, PT, R4, 128, PT ;  /* 0x430000000400780b */ /* 0x000fe40003f84000 */
[----:B------:R-:W-:Y:S02]  /*05d0*/  FSETP.GEU.AND P2, PT, R12, -25, PT ;  /* 0xc1c800000c00780b */ /* 0x000fe40003f4e000 */
[----:B------:R-:W-:-:S02]  /*05e0*/  FSEL R8, R8, +INF , !P3 ;  /* 0x7f80000008087808 */ /* 0x000fc40005800000 */
[----:B------:R-:W-:Y:S02]  /*05f0*/  FSETP.GEU.AND P3, PT, R4, -25, PT ;  /* 0xc1c800000400780b */ /* 0x000fe40003f6e000 */
[----:B------:R-:W-:Y:S02]  /*0600*/  FSEL R5, R5, +INF , !P4 ;  /* 0x7f80000005057808 */ /* 0x000fe40006000000 */
[----:B------:R-:W-:Y:S01]  /*0610*/  FSEL R8, R8, -1, P2 ;  /* 0xbf80000008087808 */ /* 0x000fe20001000000 */
[----:B------:R-:W-:Y:S01]  /*0620*/  @!P0 FADD R8, R3, R3 ;  /* 0x0000000303088221 */ /* 0x000fe20000000000 */
[----:B------:R-:W-:Y:S01]  /*0630*/  @P1 FSEL R9, R5, -1, P3 ;  /* 0xbf80000005091808 */ /* 0x000fe20001800000 */
[----:B---3--:R-:W-:Y:S01]  /*0640*/  IMAD.WIDE R6, R0, 0x4, R6 ;  /* 0x0000000400067825 */ /* 0x008fe200078e0206 */
[----:B------:R-:W-:Y:S02]  /*0650*/  FSETP.GT.AND P1, PT, R2, RZ, PT ;  /* 0x000000ff0200720b */ /* 0x000fe40003f24000 */
[----:B------:R-:W-:-:S02]  /*0660*/  FSETP.GT.AND P0, PT, R3, RZ, PT ;  /* 0x000000ff0300720b */ /* 0x000fc40003f04000 */
[----:B------:R-:W-:Y:S02]  /*0670*/  FSEL R2, R2, R9, P1 ;  /* 0x0000000902027208 */ /* 0x000fe40000800000 */
[----:B------:R-:W-:-:S05]  /*0680*/  FSEL R3, R3, R8, P0 ;  /* 0x0000000803037208 */ /* 0x000fca0000000000 */
[----:B------:R-:W-:Y:S01]  /*0690*/  STG.E.64 desc[UR4][R6.64], R2 ;  /* 0x0000000206007986 */ /* 0x000fe2000c101b04 */
[----:B------:R-:W-:Y:S05]  /*06a0*/  EXIT ;  /* 0x000000000000794d */ /* 0x000fea0003800000 */
.L_x_0:
[----:B------:R-:W-:-:S00]  /*06b0*/  BRA `(.L_x_0) ;  /* 0xfffffffc00fc7947 */ /* 0x000fc0000383ffff */
[----:B------:R-:W-:-:S00]  /*06c0*/  NOP ;  /* 0x0000000000007918 */ /* 0x000fc00000000000 */
        /* <DEDUP_REMOVED lines=11> */
.L_x_1:


//--------------------- .nv.global.init           --------------------------
	.section	.nv.global.init,"aw",@progbits
.nv.global.init:
	.type		_$_str,@object
	.size		_$_str,(.L_0 - _$_str)
_$_str:
        /*0000*/ 	.byte	0x5f, 0x5f, 0x43, 0x55, 0x44, 0x41, 0x5f, 0x46, 0x54, 0x5a, 0x00
.L_0:


//--------------------- .nv.constant0.triton_poi_fused__unsafe_index_elu_34 --------------------------
	.section	.nv.constant0.triton_poi_fused__unsafe_index_elu_34,"a",@progbits
	.sectionflags	@""
	.align	4
.nv.constant0.triton_poi_fused__unsafe_index_elu_34:
	.zero		556
